//
// Generated by NVIDIA NVVM Compiler
//
// Compiler Build ID: CL-36424714
// Cuda compilation tools, release 13.0, V13.0.88
// Based on NVVM 20.0.0
//

.version 9.0
.target sm_100
.address_size 64

	// .globl	_Z10hello_cudav
.extern .func  (.param .b32 func_retval0) vprintf
(
	.param .b64 vprintf_param_0,
	.param .b64 vprintf_param_1
)
;
.global .align 1 .b8 $str[22] = {104, 101, 108, 108, 111, 32, 119, 111, 114, 108, 100, 32, 40, 37, 100, 44, 37, 100, 41, 33, 10};

.visible .entry _Z10hello_cudav()
{
	.local .align 8 .b8 	__local_depot0[8];
	.reg .b64 	%SP;
	.reg .b64 	%SPL;
	.reg .b32 	%r<5>;
	.reg .b64 	%rd<5>;

	mov.u64 	%SPL, __local_depot0;
	cvta.local.u64 	%SP, %SPL;
	add.u64 	%rd1, %SP, 0;
	add.u64 	%rd2, %SPL, 0;
	mov.u32 	%r1, %ctaid.x;
	mov.u32 	%r2, %tid.x;
	st.local.v2.u32 	[%rd2], {%r1, %r2};
	mov.u64 	%rd3, $str;
	cvta.global.u64 	%rd4, %rd3;
	{ // callseq 0, 0
	.param .b64 param0;
	st.param.b64 	[param0], %rd4;
	.param .b64 param1;
	st.param.b64 	[param1], %rd1;
	.param .b32 retval0;
	call.uni (retval0), 
	vprintf, 
	(
	param0, 
	param1
	);
	ld.param.b32 	%r3, [retval0];
	} // callseq 0
	ret;

}


// ===== COMPILED SASS (sm_100) =====

	.target	sm_100

	.elftype	@"ET_EXEC"


//--------------------- .note.nv.tkinfo           --------------------------
	.section	.note.nv.tkinfo,"",@"SHT_NOTE"
	.sectionflags	@"SHF_NOTE_NV_TKINFO"
	.tkinfo
        /*0018*/ 	.word	0x00000002
        /*0030*/ 	.string	""
        /*0030*/ 	.string	"ptxas"
        /*0030*/ 	.string	"Cuda compilation tools, release 13.0, V13.0.88"
        /*0030*/ 	.string	"Build cuda_13.0.r13.0/compiler.36424714_0"
        /*0030*/ 	.string	"-arch sm_100 -m 64 "



//--------------------- .note.nv.cuinfo           --------------------------
	.section	.note.nv.cuinfo,"",@"SHT_NOTE"
	.sectionflags	@"SHF_NOTE_NV_CUINFO"
        /*0018*/ 	.short	0x0002
        /*001a*/ 	.short	0x0064
        /*001c*/ 	.short	0x0082
	.zero		2


//--------------------- .nv.info                  --------------------------
	.section	.nv.info,"",@"SHT_CUDA_INFO"
	.align	4


	//----- nvinfo : EIATTR_REGCOUNT
	.align		4
        /*0000*/ 	.byte	0x04, 0x2f
        /*0002*/ 	.short	(.L_2 - .L_1)
	.align		4
.L_1:
        /*0004*/ 	.word	index@(_Z10hello_cudav)
        /*0008*/ 	.word	0x00000018


	//----- nvinfo : EIATTR_FRAME_SIZE
	.align		4
.L_2:
        /*000c*/ 	.byte	0x04, 0x11
        /*000e*/ 	.short	(.L_4 - .L_3)
	.align		4
.L_3:
        /*0010*/ 	.word	index@(_Z10hello_cudav)
        /*0014*/ 	.word	0x00000008


	//----- nvinfo : EIATTR_MIN_STACK_SIZE
	.align		4
.L_4:
        /*0018*/ 	.byte	0x04, 0x12
        /*001a*/ 	.short	(.L_6 - .L_5)
	.align		4
.L_5:
        /*001c*/ 	.word	index@(_Z10hello_cudav)
        /*0020*/ 	.word	0x00000008
.L_6:


//--------------------- .nv.compat                --------------------------
	.section	.nv.compat,"",@"SHT_CUDA_COMPAT_INFO"
	.align	4
        /*0000*/ 	.byte	0x02, 0x09, 0x00, 0x00, 0x02, 0x02, 0x01, 0x00, 0x02, 0x05, 0x05, 0x00, 0x03, 0x07, 0x01, 0x01
        /*0010*/ 	.byte	0x02, 0x03, 0x00, 0x00, 0x02, 0x06, 0x01, 0x00, 0x04, 0x0b, 0x08, 0x00, 0x09, 0x00, 0x00, 0x00
        /*0020*/ 	.byte	0x00, 0x00, 0x00, 0x00


//--------------------- .nv.info._Z10hello_cudav  --------------------------
	.section	.nv.info._Z10hello_cudav,"",@"SHT_CUDA_INFO"
	.sectionflags	@""
	.align	4


	//----- nvinfo : EIATTR_CUDA_API_VERSION
	.align		4
        /*0000*/ 	.byte	0x04, 0x37
        /*0002*/ 	.short	(.L_8 - .L_7)
.L_7:
        /*0004*/ 	.word	0x00000082


	//----- nvinfo : EIATTR_SPARSE_MMA_MASK
	.align		4
.L_8:
        /*0008*/ 	.byte	0x03, 0x50
        /*000a*/ 	.short	0x0000


	//----- nvinfo : EIATTR_MAXREG_COUNT
	.align		4
        /*000c*/ 	.byte	0x03, 0x1b
        /*000e*/ 	.short	0x00ff


	//----- nvinfo : EIATTR_EXTERNS
	.align		4
        /*0010*/ 	.byte	0x04, 0x0f
        /*0012*/ 	.short	(.L_10 - .L_9)


	//   ....[0]....
	.align		4
.L_9:
        /*0014*/ 	.word	index@(vprintf)


	//----- nvinfo : EIATTR_MERCURY_ISA_VERSION
	.align		4
.L_10:
        /*0018*/ 	.byte	0x03, 0x5f
        /*001a*/ 	.short	0x0101


	//----- nvinfo : EIATTR_VRC_CTA_INIT_COUNT
	.align		4
        /*001c*/ 	.byte	0x02, 0x4a
	.zero		1
	.zero		1


	//----- nvinfo : EIATTR_SYSCALL_OFFSETS
	.align		4
        /*0020*/ 	.byte	0x04, 0x46
        /*0022*/ 	.short	(.L_12 - .L_11)


	//   ....[0]....
.L_11:
        /*0024*/ 	.word	0x000000f0


	//----- nvinfo : EIATTR_EXIT_INSTR_OFFSETS
	.align		4
.L_12:
        /*0028*/ 	.byte	0x04, 0x1c
        /*002a*/ 	.short	(.L_14 - .L_13)


	//   ....[0]....
.L_13:
        /*002c*/ 	.word	0x00000100


	//----- nvinfo : EIATTR_SW_WAR
	.align		4
.L_14:
        /*0030*/ 	.byte	0x04, 0x36
        /*0032*/ 	.short	(.L_16 - .L_15)
.L_15:
        /*0034*/ 	.word	0x00000008
.L_16:


//--------------------- .nv.callgraph             --------------------------
	.section	.nv.callgraph,"",@"SHT_CUDA_CALLGRAPH"
	.align	4
	.sectionentsize	8
	.align		4
        /*0000*/ 	.word	0x00000000
	.align		4
        /*0004*/ 	.word	0xffffffff
	.align		4
        /*0008*/ 	.word	index@(_Z10hello_cudav)
	.align		4
        /*000c*/ 	.word	index@(vprintf)
	.align		4
        /*0010*/ 	.word	0x00000000
	.align		4
        /*0014*/ 	.word	0xfffffffe
	.align		4
        /*0018*/ 	.word	0x00000000
	.align		4
        /*001c*/ 	.word	0xfffffffd
	.align		4
        /*0020*/ 	.word	0x00000000
	.align		4
        /*0024*/ 	.word	0xfffffffc


//--------------------- .nv.constant4             --------------------------
	.section	.nv.constant4,"a",@progbits
	.align	8
	.align		8
.nv.constant4:
        /*0000*/ 	.dword	vprintf
	.align		8
        /*0008*/ 	.dword	$str


//--------------------- .text._Z10hello_cudav     --------------------------
	.section	.text._Z10hello_cudav,"ax",@progbits
	.align	128
        .global         _Z10hello_cudav
        .type           _Z10hello_cudav,@function
        .size           _Z10hello_cudav,(.L_x_2 - _Z10hello_cudav)
        .other          _Z10hello_cudav,@"STO_CUDA_ENTRY STV_DEFAULT"
_Z10hello_cudav:
.text._Z10hello_cudav:
[----:B------:R-:W0:Y:S01]  /*0000*/  LDC R1, c[0x0][0x37c] ;  /* 0x0000df00ff017b82 */ /* 0x000e220000000800 */
[----:B------:R-:W1:Y:S01]  /*0010*/  S2R R8, SR_CTAID.X ;  /* 0x0000000000087919 */ /* 0x000e620000002500 */
[----:B0-----:R-:W-:Y:S01]  /*0020*/  VIADD R1, R1, 0xfffffff8 ;  /* 0xfffffff801017836 */ /* 0x001fe20000000000 */
[----:B------:R-:W-:Y:S01]  /*0030*/  MOV R0, 0x0 ;  /* 0x0000000000007802 */ /* 0x000fe20000000f00 */
[----:B------:R-:W0:Y:S01]  /*0040*/  LDCU UR4, c[0x0][0x2f8] ;  /* 0x00005f00ff0477ac */ /* 0x000e220008000800 */
[----:B------:R-:W1:Y:S03]  /*0050*/  S2R R9, SR_TID.X ;  /* 0x0000000000097919 */ /* 0x000e660000002100 */
[----:B------:R2:W3:Y:S01]  /*0060*/  LDC.64 R2, c[0x4][R0] ;  /* 0x0100000000027b82 */ /* 0x0004e20000000a00 */
[----:B------:R-:W4:Y:S01]  /*0070*/  LDCU.64 UR6, c[0x4][0x8] ;  /* 0x01000100ff0677ac */ /* 0x000f220008000a00 */
[----:B------:R-:W5:Y:S01]  /*0080*/  LDCU UR5, c[0x0][0x2fc] ;  /* 0x00005f80ff0577ac */ /* 0x000f620008000800 */
[----:B0-----:R-:W-:Y:S01]  /*0090*/  IADD3 R6, P0, PT, R1, UR4, RZ ;  /* 0x0000000401067c10 */ /* 0x001fe2000ff1e0ff */
[----:B----4-:R-:W-:Y:S01]  /*00a0*/  IMAD.U32 R4, RZ, RZ, UR6 ;  /* 0x00000006ff047e24 */ /* 0x010fe2000f8e00ff */
[----:B------:R-:W-:-:S03]  /*00b0*/  MOV R5, UR7 ;  /* 0x0000000700057c02 */ /* 0x000fc60008000f00 */
[----:B-----5:R-:W-:Y:S01]  /*00c0*/  IMAD.X R7, RZ, RZ, UR5, P0 ;  /* 0x00000005ff077e24 */ /* 0x020fe200080e06ff */
[----:B-1----:R2:W-:Y:S07]  /*00d0*/  STL.64 [R1], R8 ;  /* 0x0000000801007387 */ /* 0x0025ee0000100a00 */
[----:B------:R-:W-:-:S07]  /*00e0*/  LEPC R20, `(.L_x_0) ;  /* 0x000000001014794e */ /* 0x000fce0000000000 */
[----:B--23--:R-:W-:Y:S05]  /*00f0*/  CALL.ABS.NOINC R2 ;  /* 0x0000000002007343 */ /* 0x00cfea0003c00000 */
.L_x_0:
[----:B------:R-:W-:Y:S05]  /*0100*/  EXIT ;  /* 0x000000000000794d */ /* 0x000fea0003800000 */
.L_x_1:
[----:B------:R-:W-:-:S00]  /*0110*/  BRA `(.L_x_1) ;  /* 0xfffffffc00fc7947 */ /* 0x000fc0000383ffff */
[----:B------:R-:W-:-:S00]  /*0120*/  NOP ;  /* 0x0000000000007918 */ /* 0x000fc00000000000 */
        /* <DEDUP_REMOVED lines=13> */
.L_x_2:


//--------------------- .nv.global.init           --------------------------
	.section	.nv.global.init,"aw",@progbits
.nv.global.init:
	.type		$str,@object
	.size		$str,(.L_0 - $str)
$str:
        /*0000*/ 	.byte	0x68, 0x65, 0x6c, 0x6c, 0x6f, 0x20, 0x77, 0x6f, 0x72, 0x6c, 0x64, 0x20, 0x28, 0x25, 0x64, 0x2c
        /*0010*/ 	.byte	0x25, 0x64, 0x29, 0x21, 0x0a, 0x00
.L_0:


//--------------------- .nv.shared.reserved.0     --------------------------
	.section	.nv.shared.reserved.0,"aw",@nobits
	.weak		__nv_reservedSMEM_offset_0_alias
	.size		__nv_reservedSMEM_offset_0_alias, 0, 64
	.other		__nv_reservedSMEM_offset_0_alias,@"STO_CUDA_RESERVED_SHARED STV_DEFAULT"
__nv_reservedSMEM_offset_0_alias:
	.zero		0
	.zero		64


//--------------------- .nv.constant0._Z10hello_cudav --------------------------
	.section	.nv.constant0._Z10hello_cudav,"a",@progbits
	.sectionflags	@""
	.align	4
.nv.constant0._Z10hello_cudav:
	.zero		896


//--------------------- SYMBOLS --------------------------

	.type		.nv.reservedSmem.offset0,@object
	.size		.nv.reservedSmem.offset0,0x4
	.type		vprintf,@function
